//
// Generated by NVIDIA NVVM Compiler
//
// Compiler Build ID: CL-36424714
// Cuda compilation tools, release 13.0, V13.0.88
// Based on NVVM 20.0.0
//

.version 9.0
.target sm_100
.address_size 64

	// .globl	_Z22kernelCountingArraySumPiS_ii
.extern .shared .align 16 .b8 sdata[];

.visible .entry _Z22kernelCountingArraySumPiS_ii(
	.param .u64 .ptr .align 1 _Z22kernelCountingArraySumPiS_ii_param_0,
	.param .u64 .ptr .align 1 _Z22kernelCountingArraySumPiS_ii_param_1,
	.param .u32 _Z22kernelCountingArraySumPiS_ii_param_2,
	.param .u32 _Z22kernelCountingArraySumPiS_ii_param_3
)
{
	.reg .pred 	%p<2>;
	.reg .b32 	%r<13>;
	.reg .b64 	%rd<9>;

	ld.param.u64 	%rd2, [_Z22kernelCountingArraySumPiS_ii_param_0];
	ld.param.u64 	%rd1, [_Z22kernelCountingArraySumPiS_ii_param_1];
	ld.param.u32 	%r3, [_Z22kernelCountingArraySumPiS_ii_param_2];
	ld.param.u32 	%r2, [_Z22kernelCountingArraySumPiS_ii_param_3];
	cvta.to.global.u64 	%rd3, %rd2;
	mov.u32 	%r4, %tid.x;
	mov.u32 	%r5, %ctaid.x;
	mov.u32 	%r6, %ntid.x;
	mad.lo.s32 	%r7, %r5, %r6, %r4;
	mul.wide.u32 	%rd4, %r7, 4;
	add.s64 	%rd5, %rd3, %rd4;
	ld.global.u32 	%r1, [%rd5];
	shl.b32 	%r8, %r4, 2;
	mov.u32 	%r9, sdata;
	add.s32 	%r10, %r9, %r8;
	st.shared.u32 	[%r10], %r1;
	setp.ge.u32 	%p1, %r7, %r3;
	@%p1 bra 	$L__BB0_2;
	cvta.to.global.u64 	%rd6, %rd1;
	sub.s32 	%r11, %r1, %r2;
	mul.wide.s32 	%rd7, %r11, 4;
	add.s64 	%rd8, %rd6, %rd7;
	atom.global.add.u32 	%r12, [%rd8], 1;
$L__BB0_2:
	ret;

}
	// .globl	_Z9kernelMinILj64EEvPiS0_
.visible .entry _Z9kernelMinILj64EEvPiS0_(
	.param .u64 .ptr .align 1 _Z9kernelMinILj64EEvPiS0__param_0,
	.param .u64 .ptr .align 1 _Z9kernelMinILj64EEvPiS0__param_1
)
{
	.reg .pred 	%p<9>;
	.reg .b32 	%r<51>;
	.reg .b64 	%rd<11>;

	ld.param.u64 	%rd2, [_Z9kernelMinILj64EEvPiS0__param_0];
	ld.param.u64 	%rd1, [_Z9kernelMinILj64EEvPiS0__param_1];
	cvta.to.global.u64 	%rd3, %rd2;
	mov.u32 	%r1, %tid.x;
	mov.u32 	%r2, %ctaid.x;
	mov.u32 	%r22, %ntid.x;
	mul.lo.s32 	%r23, %r22, %r2;
	shl.b32 	%r24, %r23, 1;
	add.s32 	%r25, %r24, %r1;
	mul.wide.u32 	%rd4, %r25, 4;
	add.s64 	%rd5, %rd3, %rd4;
	ld.global.u32 	%r26, [%rd5];
	add.s32 	%r27, %r25, %r22;
	mul.wide.u32 	%rd6, %r27, 4;
	add.s64 	%rd7, %rd3, %rd6;
	ld.global.u32 	%r28, [%rd7];
	min.s32 	%r29, %r26, %r28;
	shl.b32 	%r30, %r1, 2;
	mov.u32 	%r31, sdata;
	add.s32 	%r3, %r31, %r30;
	st.shared.u32 	[%r3], %r29;
	bar.sync 	0;
	setp.gt.u32 	%p1, %r1, 31;
	@%p1 bra 	$L__BB1_21;
	ld.volatile.shared.u32 	%r32, [%r3+128];
	ld.volatile.shared.u32 	%r33, [%r3];
	setp.ge.s32 	%p2, %r32, %r33;
	@%p2 bra 	$L__BB1_3;
	ld.volatile.shared.u32 	%r45, [%r3+128];
	bra.uni 	$L__BB1_4;
$L__BB1_3:
	ld.volatile.shared.u32 	%r45, [%r3];
$L__BB1_4:
	st.volatile.shared.u32 	[%r3], %r45;
	ld.volatile.shared.u32 	%r34, [%r3+64];
	ld.volatile.shared.u32 	%r35, [%r3];
	setp.ge.s32 	%p3, %r34, %r35;
	@%p3 bra 	$L__BB1_6;
	ld.volatile.shared.u32 	%r46, [%r3+64];
	bra.uni 	$L__BB1_7;
$L__BB1_6:
	ld.volatile.shared.u32 	%r46, [%r3];
$L__BB1_7:
	st.volatile.shared.u32 	[%r3], %r46;
	ld.volatile.shared.u32 	%r36, [%r3+32];
	ld.volatile.shared.u32 	%r37, [%r3];
	setp.ge.s32 	%p4, %r36, %r37;
	@%p4 bra 	$L__BB1_9;
	ld.volatile.shared.u32 	%r47, [%r3+32];
	bra.uni 	$L__BB1_10;
$L__BB1_9:
	ld.volatile.shared.u32 	%r47, [%r3];
$L__BB1_10:
	st.volatile.shared.u32 	[%r3], %r47;
	ld.volatile.shared.u32 	%r38, [%r3+16];
	ld.volatile.shared.u32 	%r39, [%r3];
	setp.ge.s32 	%p5, %r38, %r39;
	@%p5 bra 	$L__BB1_12;
	ld.volatile.shared.u32 	%r48, [%r3+16];
	bra.uni 	$L__BB1_13;
$L__BB1_12:
	ld.volatile.shared.u32 	%r48, [%r3];
$L__BB1_13:
	st.volatile.shared.u32 	[%r3], %r48;
	ld.volatile.shared.u32 	%r40, [%r3+8];
	ld.volatile.shared.u32 	%r41, [%r3];
	setp.ge.s32 	%p6, %r40, %r41;
	@%p6 bra 	$L__BB1_15;
	ld.volatile.shared.u32 	%r49, [%r3+8];
	bra.uni 	$L__BB1_16;
$L__BB1_15:
	ld.volatile.shared.u32 	%r49, [%r3];
$L__BB1_16:
	st.volatile.shared.u32 	[%r3], %r49;
	ld.volatile.shared.u32 	%r42, [%r3+4];
	ld.volatile.shared.u32 	%r43, [%r3];
	setp.ge.s32 	%p7, %r42, %r43;
	@%p7 bra 	$L__BB1_18;
	ld.volatile.shared.u32 	%r50, [%r3+4];
	bra.uni 	$L__BB1_19;
$L__BB1_18:
	ld.volatile.shared.u32 	%r50, [%r3];
$L__BB1_19:
	st.volatile.shared.u32 	[%r3], %r50;
	setp.ne.s32 	%p8, %r1, 0;
	@%p8 bra 	$L__BB1_21;
	ld.shared.u32 	%r44, [sdata];
	cvta.to.global.u64 	%rd8, %rd1;
	mul.wide.u32 	%rd9, %r2, 4;
	add.s64 	%rd10, %rd8, %rd9;
	st.global.u32 	[%rd10], %r44;
$L__BB1_21:
	ret;

}
	// .globl	_Z9kernelMaxILj64EEvPiS0_
.visible .entry _Z9kernelMaxILj64EEvPiS0_(
	.param .u64 .ptr .align 1 _Z9kernelMaxILj64EEvPiS0__param_0,
	.param .u64 .ptr .align 1 _Z9kernelMaxILj64EEvPiS0__param_1
)
{
	.reg .pred 	%p<9>;
	.reg .b32 	%r<51>;
	.reg .b64 	%rd<11>;

	ld.param.u64 	%rd2, [_Z9kernelMaxILj64EEvPiS0__param_0];
	ld.param.u64 	%rd1, [_Z9kernelMaxILj64EEvPiS0__param_1];
	cvta.to.global.u64 	%rd3, %rd2;
	mov.u32 	%r1, %tid.x;
	mov.u32 	%r2, %ctaid.x;
	mov.u32 	%r22, %ntid.x;
	mul.lo.s32 	%r23, %r22, %r2;
	shl.b32 	%r24, %r23, 1;
	add.s32 	%r25, %r24, %r1;
	mul.wide.u32 	%rd4, %r25, 4;
	add.s64 	%rd5, %rd3, %rd4;
	ld.global.u32 	%r26, [%rd5];
	add.s32 	%r27, %r25, %r22;
	mul.wide.u32 	%rd6, %r27, 4;
	add.s64 	%rd7, %rd3, %rd6;
	ld.global.u32 	%r28, [%rd7];
	max.s32 	%r29, %r26, %r28;
	shl.b32 	%r30, %r1, 2;
	mov.u32 	%r31, sdata;
	add.s32 	%r3, %r31, %r30;
	st.shared.u32 	[%r3], %r29;
	bar.sync 	0;
	setp.gt.u32 	%p1, %r1, 31;
	@%p1 bra 	$L__BB2_21;
	ld.volatile.shared.u32 	%r32, [%r3+128];
	ld.volatile.shared.u32 	%r33, [%r3];
	setp.le.s32 	%p2, %r32, %r33;
	@%p2 bra 	$L__BB2_3;
	ld.volatile.shared.u32 	%r45, [%r3+128];
	bra.uni 	$L__BB2_4;
$L__BB2_3:
	ld.volatile.shared.u32 	%r45, [%r3];
$L__BB2_4:
	st.volatile.shared.u32 	[%r3], %r45;
	ld.volatile.shared.u32 	%r34, [%r3+64];
	ld.volatile.shared.u32 	%r35, [%r3];
	setp.le.s32 	%p3, %r34, %r35;
	@%p3 bra 	$L__BB2_6;
	ld.volatile.shared.u32 	%r46, [%r3+64];
	bra.uni 	$L__BB2_7;
$L__BB2_6:
	ld.volatile.shared.u32 	%r46, [%r3];
$L__BB2_7:
	st.volatile.shared.u32 	[%r3], %r46;
	ld.volatile.shared.u32 	%r36, [%r3+32];
	ld.volatile.shared.u32 	%r37, [%r3];
	setp.le.s32 	%p4, %r36, %r37;
	@%p4 bra 	$L__BB2_9;
	ld.volatile.shared.u32 	%r47, [%r3+32];
	bra.uni 	$L__BB2_10;
$L__BB2_9:
	ld.volatile.shared.u32 	%r47, [%r3];
$L__BB2_10:
	st.volatile.shared.u32 	[%r3], %r47;
	ld.volatile.shared.u32 	%r38, [%r3+16];
	ld.volatile.shared.u32 	%r39, [%r3];
	setp.le.s32 	%p5, %r38, %r39;
	@%p5 bra 	$L__BB2_12;
	ld.volatile.shared.u32 	%r48, [%r3+16];
	bra.uni 	$L__BB2_13;
$L__BB2_12:
	ld.volatile.shared.u32 	%r48, [%r3];
$L__BB2_13:
	st.volatile.shared.u32 	[%r3], %r48;
	ld.volatile.shared.u32 	%r40, [%r3+8];
	ld.volatile.shared.u32 	%r41, [%r3];
	setp.le.s32 	%p6, %r40, %r41;
	@%p6 bra 	$L__BB2_15;
	ld.volatile.shared.u32 	%r49, [%r3+8];
	bra.uni 	$L__BB2_16;
$L__BB2_15:
	ld.volatile.shared.u32 	%r49, [%r3];
$L__BB2_16:
	st.volatile.shared.u32 	[%r3], %r49;
	ld.volatile.shared.u32 	%r42, [%r3+4];
	ld.volatile.shared.u32 	%r43, [%r3];
	setp.le.s32 	%p7, %r42, %r43;
	@%p7 bra 	$L__BB2_18;
	ld.volatile.shared.u32 	%r50, [%r3+4];
	bra.uni 	$L__BB2_19;
$L__BB2_18:
	ld.volatile.shared.u32 	%r50, [%r3];
$L__BB2_19:
	st.volatile.shared.u32 	[%r3], %r50;
	setp.ne.s32 	%p8, %r1, 0;
	@%p8 bra 	$L__BB2_21;
	ld.shared.u32 	%r44, [sdata];
	cvta.to.global.u64 	%rd8, %rd1;
	mul.wide.u32 	%rd9, %r2, 4;
	add.s64 	%rd10, %rd8, %rd9;
	st.global.u32 	[%rd10], %r44;
$L__BB2_21:
	ret;

}


// ===== COMPILED SASS (sm_100) =====

	.target	sm_100

	.elftype	@"ET_EXEC"


//--------------------- .note.nv.tkinfo           --------------------------
	.section	.note.nv.tkinfo,"",@"SHT_NOTE"
	.sectionflags	@"SHF_NOTE_NV_TKINFO"
	.tkinfo
        /*0018*/ 	.word	0x00000002
        /*0030*/ 	.string	""
        /*0030*/ 	.string	"ptxas"
        /*0030*/ 	.string	"Cuda compilation tools, release 13.0, V13.0.88"
        /*0030*/ 	.string	"Build cuda_13.0.r13.0/compiler.36424714_0"
        /*0030*/ 	.string	"-arch sm_100 -m 64 "



//--------------------- .note.nv.cuinfo           --------------------------
	.section	.note.nv.cuinfo,"",@"SHT_NOTE"
	.sectionflags	@"SHF_NOTE_NV_CUINFO"
        /*0018*/ 	.short	0x0002
        /*001a*/ 	.short	0x0064
        /*001c*/ 	.short	0x0082
	.zero		2


//--------------------- .nv.info                  --------------------------
	.section	.nv.info,"",@"SHT_CUDA_INFO"
	.align	4


	//----- nvinfo : EIATTR_REGCOUNT
	.align		4
        /*0000*/ 	.byte	0x04, 0x2f
        /*0002*/ 	.short	(.L_1 - .L_0)
	.align		4
.L_0:
        /*0004*/ 	.word	index@(_Z22kernelCountingArraySumPiS_ii)
        /*0008*/ 	.word	0x0000000a


	//----- nvinfo : EIATTR_FRAME_SIZE
	.align		4
.L_1:
        /*000c*/ 	.byte	0x04, 0x11
        /*000e*/ 	.short	(.L_3 - .L_2)
	.align		4
.L_2:
        /*0010*/ 	.word	index@(_Z22kernelCountingArraySumPiS_ii)
        /*0014*/ 	.word	0x00000000


	//----- nvinfo : EIATTR_REGCOUNT
	.align		4
.L_3:
        /*0018*/ 	.byte	0x04, 0x2f
        /*001a*/ 	.short	(.L_5 - .L_4)
	.align		4
.L_4:
        /*001c*/ 	.word	index@(_Z9kernelMinILj64EEvPiS0_)
        /*0020*/ 	.word	0x0000000c


	//----- nvinfo : EIATTR_FRAME_SIZE
	.align		4
.L_5:
        /*0024*/ 	.byte	0x04, 0x11
        /*0026*/ 	.short	(.L_7 - .L_6)
	.align		4
.L_6:
        /*0028*/ 	.word	index@(_Z9kernelMinILj64EEvPiS0_)
        /*002c*/ 	.word	0x00000000


	//----- nvinfo : EIATTR_REGCOUNT
	.align		4
.L_7:
        /*0030*/ 	.byte	0x04, 0x2f
        /*0032*/ 	.short	(.L_9 - .L_8)
	.align		4
.L_8:
        /*0034*/ 	.word	index@(_Z9kernelMaxILj64EEvPiS0_)
        /*0038*/ 	.word	0x0000000c


	//----- nvinfo : EIATTR_FRAME_SIZE
	.align		4
.L_9:
        /*003c*/ 	.byte	0x04, 0x11
        /*003e*/ 	.short	(.L_11 - .L_10)
	.align		4
.L_10:
        /*0040*/ 	.word	index@(_Z9kernelMaxILj64EEvPiS0_)
        /*0044*/ 	.word	0x00000000


	//----- nvinfo : EIATTR_MIN_STACK_SIZE
	.align		4
.L_11:
        /*0048*/ 	.byte	0x04, 0x12
        /*004a*/ 	.short	(.L_13 - .L_12)
	.align		4
.L_12:
        /*004c*/ 	.word	index@(_Z9kernelMaxILj64EEvPiS0_)
        /*0050*/ 	.word	0x00000000


	//----- nvinfo : EIATTR_MIN_STACK_SIZE
	.align		4
.L_13:
        /*0054*/ 	.byte	0x04, 0x12
        /*0056*/ 	.short	(.L_15 - .L_14)
	.align		4
.L_14:
        /*0058*/ 	.word	index@(_Z9kernelMinILj64EEvPiS0_)
        /*005c*/ 	.word	0x00000000


	//----- nvinfo : EIATTR_MIN_STACK_SIZE
	.align		4
.L_15:
        /*0060*/ 	.byte	0x04, 0x12
        /*0062*/ 	.short	(.L_17 - .L_16)
	.align		4
.L_16:
        /*0064*/ 	.word	index@(_Z22kernelCountingArraySumPiS_ii)
        /*0068*/ 	.word	0x00000000
.L_17:


//--------------------- .nv.compat                --------------------------
	.section	.nv.compat,"",@"SHT_CUDA_COMPAT_INFO"
	.align	4
        /*0000*/ 	.byte	0x02, 0x09, 0x00, 0x00, 0x02, 0x02, 0x01, 0x00, 0x02, 0x05, 0x05, 0x00, 0x03, 0x07, 0x01, 0x01
        /*0010*/ 	.byte	0x02, 0x03, 0x00, 0x00, 0x02, 0x06, 0x01, 0x00, 0x04, 0x0b, 0x08, 0x00, 0x09, 0x00, 0x00, 0x00
        /*0020*/ 	.byte	0x00, 0x00, 0x00, 0x00


//--------------------- .nv.info._Z9kernelMaxILj64EEvPiS0_ --------------------------
	.section	.nv.info._Z9kernelMaxILj64EEvPiS0_,"",@"SHT_CUDA_INFO"
	.sectionflags	@""
	.align	4


	//----- nvinfo : EIATTR_CUDA_API_VERSION
	.align		4
        /*0000*/ 	.byte	0x04, 0x37
        /*0002*/ 	.short	(.L_19 - .L_18)
.L_18:
        /*0004*/ 	.word	0x00000082


	//----- nvinfo : EIATTR_KPARAM_INFO
	.align		4
.L_19:
        /*0008*/ 	.byte	0x04, 0x17
        /*000a*/ 	.short	(.L_21 - .L_20)
.L_20:
        /*000c*/ 	.word	0x00000000
        /*0010*/ 	.short	0x0001
        /*0012*/ 	.short	0x0008
        /*0014*/ 	.byte	0x00, 0xf5, 0x21, 0x00


	//----- nvinfo : EIATTR_KPARAM_INFO
	.align		4
.L_21:
        /*0018*/ 	.byte	0x04, 0x17
        /*001a*/ 	.short	(.L_23 - .L_22)
.L_22:
        /*001c*/ 	.word	0x00000000
        /*0020*/ 	.short	0x0000
        /*0022*/ 	.short	0x0000
        /*0024*/ 	.byte	0x00, 0xf5, 0x21, 0x00


	//----- nvinfo : EIATTR_SPARSE_MMA_MASK
	.align		4
.L_23:
        /*0028*/ 	.byte	0x03, 0x50
        /*002a*/ 	.short	0x0000


	//----- nvinfo : EIATTR_MAXREG_COUNT
	.align		4
        /*002c*/ 	.byte	0x03, 0x1b
        /*002e*/ 	.short	0x00ff


	//----- nvinfo : EIATTR_NUM_BARRIERS
	.align		4
        /*0030*/ 	.byte	0x02, 0x4c
        /*0032*/ 	.byte	0x01
	.zero		1


	//----- nvinfo : EIATTR_MERCURY_ISA_VERSION
	.align		4
        /*0034*/ 	.byte	0x03, 0x5f
        /*0036*/ 	.short	0x0101


	//----- nvinfo : EIATTR_VRC_CTA_INIT_COUNT
	.align		4
        /*0038*/ 	.byte	0x02, 0x4a
	.zero		1
	.zero		1


	//----- nvinfo : EIATTR_EXIT_INSTR_OFFSETS
	.align		4
        /*003c*/ 	.byte	0x04, 0x1c
        /*003e*/ 	.short	(.L_25 - .L_24)


	//   ....[0]....
.L_24:
        /*0040*/ 	.word	0x00000150


	//   ....[1]....
        /*0044*/ 	.word	0x000003b0


	//   ....[2]....
        /*0048*/ 	.word	0x00000400


	//----- nvinfo : EIATTR_CBANK_PARAM_SIZE
	.align		4
.L_25:
        /*004c*/ 	.byte	0x03, 0x19
        /*004e*/ 	.short	0x0010


	//----- nvinfo : EIATTR_PARAM_CBANK
	.align		4
        /*0050*/ 	.byte	0x04, 0x0a
        /*0052*/ 	.short	(.L_27 - .L_26)
	.align		4
.L_26:
        /*0054*/ 	.word	index@(.nv.constant0._Z9kernelMaxILj64EEvPiS0_)
        /*0058*/ 	.short	0x0380
        /*005a*/ 	.short	0x0010


	//----- nvinfo : EIATTR_SW_WAR
	.align		4
.L_27:
        /*005c*/ 	.byte	0x04, 0x36
        /*005e*/ 	.short	(.L_29 - .L_28)
.L_28:
        /*0060*/ 	.word	0x00000008
.L_29:


//--------------------- .nv.info._Z9kernelMinILj64EEvPiS0_ --------------------------
	.section	.nv.info._Z9kernelMinILj64EEvPiS0_,"",@"SHT_CUDA_INFO"
	.sectionflags	@""
	.align	4


	//----- nvinfo : EIATTR_CUDA_API_VERSION
	.align		4
        /*0000*/ 	.byte	0x04, 0x37
        /*0002*/ 	.short	(.L_31 - .L_30)
.L_30:
        /*0004*/ 	.word	0x00000082


	//----- nvinfo : EIATTR_KPARAM_INFO
	.align		4
.L_31:
        /*0008*/ 	.byte	0x04, 0x17
        /*000a*/ 	.short	(.L_33 - .L_32)
.L_32:
        /*000c*/ 	.word	0x00000000
        /*0010*/ 	.short	0x0001
        /*0012*/ 	.short	0x0008
        /*0014*/ 	.byte	0x00, 0xf5, 0x21, 0x00


	//----- nvinfo : EIATTR_KPARAM_INFO
	.align		4
.L_33:
        /*0018*/ 	.byte	0x04, 0x17
        /*001a*/ 	.short	(.L_35 - .L_34)
.L_34:
        /*001c*/ 	.word	0x00000000
        /*0020*/ 	.short	0x0000
        /*0022*/ 	.short	0x0000
        /*0024*/ 	.byte	0x00, 0xf5, 0x21, 0x00


	//----- nvinfo : EIATTR_SPARSE_MMA_MASK
	.align		4
.L_35:
        /*0028*/ 	.byte	0x03, 0x50
        /*002a*/ 	.short	0x0000


	//----- nvinfo : EIATTR_MAXREG_COUNT
	.align		4
        /*002c*/ 	.byte	0x03, 0x1b
        /*002e*/ 	.short	0x00ff


	//----- nvinfo : EIATTR_NUM_BARRIERS
	.align		4
        /*0030*/ 	.byte	0x02, 0x4c
        /*0032*/ 	.byte	0x01
	.zero		1


	//----- nvinfo : EIATTR_MERCURY_ISA_VERSION
	.align		4
        /*0034*/ 	.byte	0x03, 0x5f
        /*0036*/ 	.short	0x0101


	//----- nvinfo : EIATTR_VRC_CTA_INIT_COUNT
	.align		4
        /*0038*/ 	.byte	0x02, 0x4a
	.zero		1
	.zero		1


	//----- nvinfo : EIATTR_EXIT_INSTR_OFFSETS
	.align		4
        /*003c*/ 	.byte	0x04, 0x1c
        /*003e*/ 	.short	(.L_37 - .L_36)


	//   ....[0]....
.L_36:
        /*0040*/ 	.word	0x00000150


	//   ....[1]....
        /*0044*/ 	.word	0x000003b0


	//   ....[2]....
        /*0048*/ 	.word	0x00000400


	//----- nvinfo : EIATTR_CBANK_PARAM_SIZE
	.align		4
.L_37:
        /*004c*/ 	.byte	0x03, 0x19
        /*004e*/ 	.short	0x0010


	//----- nvinfo : EIATTR_PARAM_CBANK
	.align		4
        /*0050*/ 	.byte	0x04, 0x0a
        /*0052*/ 	.short	(.L_39 - .L_38)
	.align		4
.L_38:
        /*0054*/ 	.word	index@(.nv.constant0._Z9kernelMinILj64EEvPiS0_)
        /*0058*/ 	.short	0x0380
        /*005a*/ 	.short	0x0010


	//----- nvinfo : EIATTR_SW_WAR
	.align		4
.L_39:
        /*005c*/ 	.byte	0x04, 0x36
        /*005e*/ 	.short	(.L_41 - .L_40)
.L_40:
        /*0060*/ 	.word	0x00000008
.L_41:


//--------------------- .nv.info._Z22kernelCountingArraySumPiS_ii --------------------------
	.section	.nv.info._Z22kernelCountingArraySumPiS_ii,"",@"SHT_CUDA_INFO"
	.sectionflags	@""
	.align	4


	//----- nvinfo : EIATTR_CUDA_API_VERSION
	.align		4
        /*0000*/ 	.byte	0x04, 0x37
        /*0002*/ 	.short	(.L_43 - .L_42)
.L_42:
        /*0004*/ 	.word	0x00000082


	//----- nvinfo : EIATTR_KPARAM_INFO
	.align		4
.L_43:
        /*0008*/ 	.byte	0x04, 0x17
        /*000a*/ 	.short	(.L_45 - .L_44)
.L_44:
        /*000c*/ 	.word	0x00000000
        /*0010*/ 	.short	0x0003
        /*0012*/ 	.short	0x0014
        /*0014*/ 	.byte	0x00, 0xf0, 0x11, 0x00


	//----- nvinfo : EIATTR_KPARAM_INFO
	.align		4
.L_45:
        /*0018*/ 	.byte	0x04, 0x17
        /*001a*/ 	.short	(.L_47 - .L_46)
.L_46:
        /*001c*/ 	.word	0x00000000
        /*0020*/ 	.short	0x0002
        /*0022*/ 	.short	0x0010
        /*0024*/ 	.byte	0x00, 0xf0, 0x11, 0x00


	//----- nvinfo : EIATTR_KPARAM_INFO
	.align		4
.L_47:
        /*0028*/ 	.byte	0x04, 0x17
        /*002a*/ 	.short	(.L_49 - .L_48)
.L_48:
        /*002c*/ 	.word	0x00000000
        /*0030*/ 	.short	0x0001
        /*0032*/ 	.short	0x0008
        /*0034*/ 	.byte	0x00, 0xf5, 0x21, 0x00


	//----- nvinfo : EIATTR_KPARAM_INFO
	.align		4
.L_49:
        /*0038*/ 	.byte	0x04, 0x17
        /*003a*/ 	.short	(.L_51 - .L_50)
.L_50:
        /*003c*/ 	.word	0x00000000
        /*0040*/ 	.short	0x0000
        /*0042*/ 	.short	0x0000
        /*0044*/ 	.byte	0x00, 0xf5, 0x21, 0x00


	//----- nvinfo : EIATTR_SPARSE_MMA_MASK
	.align		4
.L_51:
        /*0048*/ 	.byte	0x03, 0x50
        /*004a*/ 	.short	0x0000


	//----- nvinfo : EIATTR_MAXREG_COUNT
	.align		4
        /*004c*/ 	.byte	0x03, 0x1b
        /*004e*/ 	.short	0x00ff


	//----- nvinfo : EIATTR_MERCURY_ISA_VERSION
	.align		4
        /*0050*/ 	.byte	0x03, 0x5f
        /*0052*/ 	.short	0x0101


	//----- nvinfo : EIATTR_VRC_CTA_INIT_COUNT
	.align		4
        /*0054*/ 	.byte	0x02, 0x4a
	.zero		1
	.zero		1


	//----- nvinfo : EIATTR_EXIT_INSTR_OFFSETS
	.align		4
        /*0058*/ 	.byte	0x04, 0x1c
        /*005a*/ 	.short	(.L_53 - .L_52)


	//   ....[0]....
.L_52:
        /*005c*/ 	.word	0x00000100


	//   ....[1]....
        /*0060*/ 	.word	0x00000170


	//----- nvinfo : EIATTR_CBANK_PARAM_SIZE
	.align		4
.L_53:
        /*0064*/ 	.byte	0x03, 0x19
        /*0066*/ 	.short	0x0018


	//----- nvinfo : EIATTR_PARAM_CBANK
	.align		4
        /*0068*/ 	.byte	0x04, 0x0a
        /*006a*/ 	.short	(.L_55 - .L_54)
	.align		4
.L_54:
        /*006c*/ 	.word	index@(.nv.constant0._Z22kernelCountingArraySumPiS_ii)
        /*0070*/ 	.short	0x0380
        /*0072*/ 	.short	0x0018


	//----- nvinfo : EIATTR_SW_WAR
	.align		4
.L_55:
        /*0074*/ 	.byte	0x04, 0x36
        /*0076*/ 	.short	(.L_57 - .L_56)
.L_56:
        /*0078*/ 	.word	0x00000008
.L_57:


//--------------------- .nv.callgraph             --------------------------
	.section	.nv.callgraph,"",@"SHT_CUDA_CALLGRAPH"
	.align	4
	.sectionentsize	8
	.align		4
        /*0000*/ 	.word	0x00000000
	.align		4
        /*0004*/ 	.word	0xffffffff
	.align		4
        /*0008*/ 	.word	0x00000000
	.align		4
        /*000c*/ 	.word	0xfffffffe
	.align		4
        /*0010*/ 	.word	0x00000000
	.align		4
        /*0014*/ 	.word	0xfffffffd
	.align		4
        /*0018*/ 	.word	0x00000000
	.align		4
        /*001c*/ 	.word	0xfffffffc


//--------------------- .text._Z9kernelMaxILj64EEvPiS0_ --------------------------
	.section	.text._Z9kernelMaxILj64EEvPiS0_,"ax",@progbits
	.align	128
        .global         _Z9kernelMaxILj64EEvPiS0_
        .type           _Z9kernelMaxILj64EEvPiS0_,@function
        .size           _Z9kernelMaxILj64EEvPiS0_,(.L_x_3 - _Z9kernelMaxILj64EEvPiS0_)
        .other          _Z9kernelMaxILj64EEvPiS0_,@"STO_CUDA_ENTRY STV_DEFAULT"
_Z9kernelMaxILj64EEvPiS0_:
.text._Z9kernelMaxILj64EEvPiS0_:
[----:B------:R-:W-:Y:S01]  /*0000*/  LDC R1, c[0x0][0x37c] ;  /* 0x0000df00ff017b82 */ /* 0x000fe20000000800 */
[----:B------:R-:W0:Y:S01]  /*0010*/  S2R R0, SR_CTAID.X ;  /* 0x0000000000007919 */ /* 0x000e220000002500 */
[----:B------:R-:W0:Y:S06]  /*0020*/  LDCU UR4, c[0x0][0x360] ;  /* 0x00006c00ff0477ac */ /* 0x000e2c0008000800 */
[----:B------:R-:W1:Y:S01]  /*0030*/  LDC.64 R6, c[0x0][0x380] ;  /* 0x0000e000ff067b82 */ /* 0x000e620000000a00 */
[----:B------:R-:W2:Y:S01]  /*0040*/  S2R R2, SR_TID.X ;  /* 0x0000000000027919 */ /* 0x000ea20000002100 */
[----:B------:R-:W3:Y:S01]  /*0050*/  LDCU.64 UR6, c[0x0][0x358] ;  /* 0x00006b00ff0677ac */ /* 0x000ee20008000a00 */
[----:B0-----:R-:W-:-:S04]  /*0060*/  IMAD R3, R0, UR4, RZ ;  /* 0x0000000400037c24 */ /* 0x001fc8000f8e02ff */
[----:B--2---:R-:W-:-:S04]  /*0070*/  IMAD R3, R3, 0x2, R2 ;  /* 0x0000000203037824 */ /* 0x004fc800078e0202 */
[C---:B------:R-:W-:Y:S02]  /*0080*/  VIADD R9, R3.reuse, UR4 ;  /* 0x0000000403097c36 */ /* 0x040fe40008000000 */
[----:B-1----:R-:W-:-:S04]  /*0090*/  IMAD.WIDE.U32 R4, R3, 0x4, R6 ;  /* 0x0000000403047825 */ /* 0x002fc800078e0006 */
[----:B------:R-:W-:Y:S02]  /*00a0*/  IMAD.WIDE.U32 R6, R9, 0x4, R6 ;  /* 0x0000000409067825 */ /* 0x000fe400078e0006 */
[----:B---3--:R-:W2:Y:S04]  /*00b0*/  LDG.E R4, desc[UR6][R4.64] ;  /* 0x0000000604047981 */ /* 0x008ea8000c1e1900 */
[----:B------:R-:W2:Y:S01]  /*00c0*/  LDG.E R7, desc[UR6][R6.64] ;  /* 0x0000000606077981 */ /* 0x000ea2000c1e1900 */
[----:B------:R-:W0:Y:S01]  /*00d0*/  S2UR UR5, SR_CgaCtaId ;  /* 0x00000000000579c3 */ /* 0x000e220000008800 */
[----:B------:R-:W-:Y:S01]  /*00e0*/  UMOV UR4, 0x400 ;  /* 0x0000040000047882 */ /* 0x000fe20000000000 */
[----:B------:R-:W-:Y:S01]  /*00f0*/  ISETP.GT.U32.AND P0, PT, R2, 0x1f, PT ;  /* 0x0000001f0200780c */ /* 0x000fe20003f04070 */
[----:B0-----:R-:W-:-:S06]  /*0100*/  ULEA UR4, UR5, UR4, 0x18 ;  /* 0x0000000405047291 */ /* 0x001fcc000f8ec0ff */
[----:B------:R-:W-:Y:S02]  /*0110*/  LEA R8, R2, UR4, 0x2 ;  /* 0x0000000402087c11 */ /* 0x000fe4000f8e10ff */
[----:B--2---:R-:W-:-:S05]  /*0120*/  VIMNMX R3, PT, PT, R4, R7, !PT ;  /* 0x0000000704037248 */ /* 0x004fca0007fe0100 */
[----:B------:R0:W-:Y:S01]  /*0130*/  STS [R8], R3 ;  /* 0x0000000308007388 */ /* 0x0001e20000000800 */
[----:B------:R-:W-:Y:S06]  /*0140*/  BAR.SYNC.DEFER_BLOCKING 0x0 ;  /* 0x0000000000007b1d */ /* 0x000fec0000010000 */
[----:B------:R-:W-:Y:S05]  /*0150*/  @P0 EXIT ;  /* 0x000000000000094d */ /* 0x000fea0003800000 */
[----:B0-----:R-:W-:Y:S04]  /*0160*/  LDS R3, [R8+0x80] ;  /* 0x0000800008037984 */ /* 0x001fe80000000800 */
[----:B------:R-:W0:Y:S02]  /*0170*/  LDS R4, [R8] ;  /* 0x0000000008047984 */ /* 0x000e240000000800 */
[----:B0-----:R-:W-:-:S13]  /*0180*/  ISETP.GT.AND P0, PT, R3, R4, PT ;  /* 0x000000040300720c */ /* 0x001fda0003f04270 */
[----:B------:R-:W-:Y:S04]  /*0190*/  @P0 LDS R3, [R8+0x80] ;  /* 0x0000800008030984 */ /* 0x000fe80000000800 */
[----:B------:R-:W0:Y:S04]  /*01a0*/  @!P0 LDS R3, [R8] ;  /* 0x0000000008038984 */ /* 0x000e280000000800 */
[----:B0-----:R-:W-:Y:S04]  /*01b0*/  STS [R8], R3 ;  /* 0x0000000308007388 */ /* 0x001fe80000000800 */
[----:B------:R-:W-:Y:S04]  /*01c0*/  LDS R4, [R8+0x40] ;  /* 0x0000400008047984 */ /* 0x000fe80000000800 */
        /* <DEDUP_REMOVED lines=27> */
[----:B------:R-:W0:Y:S01]  /*0380*/  @!P0 LDS R7, [R8] ;  /* 0x0000000008078984 */ /* 0x000e220000000800 */
[----:B------:R-:W-:-:S03]  /*0390*/  ISETP.NE.AND P0, PT, R2, RZ, PT ;  /* 0x000000ff0200720c */ /* 0x000fc60003f05270 */
[----:B0-----:R0:W-:Y:S10]  /*03a0*/  STS [R8], R7 ;  /* 0x0000000708007388 */ /* 0x0011f40000000800 */
[----:B------:R-:W-:Y:S05]  /*03b0*/  @P0 EXIT ;  /* 0x000000000000094d */ /* 0x000fea0003800000 */
[----:B------:R-:W1:Y:S01]  /*03c0*/  LDS R5, [UR4] ;  /* 0x00000004ff057984 */ /* 0x000e620008000800 */
[----:B------:R-:W2:Y:S02]  /*03d0*/  LDC.64 R2, c[0x0][0x388] ;  /* 0x0000e200ff027b82 */ /* 0x000ea40000000a00 */
[----:B--2---:R-:W-:-:S05]  /*03e0*/  IMAD.WIDE.U32 R2, R0, 0x4, R2 ;  /* 0x0000000400027825 */ /* 0x004fca00078e0002 */
[----:B-1----:R-:W-:Y:S01]  /*03f0*/  STG.E desc[UR6][R2.64], R5 ;  /* 0x0000000502007986 */ /* 0x002fe2000c101906 */
[----:B------:R-:W-:Y:S05]  /*0400*/  EXIT ;  /* 0x000000000000794d */ /* 0x000fea0003800000 */
.L_x_0:
[----:B------:R-:W-:-:S00]  /*0410*/  BRA `(.L_x_0) ;  /* 0xfffffffc00fc7947 */ /* 0x000fc0000383ffff */
[----:B------:R-:W-:-:S00]  /*0420*/  NOP ;  /* 0x0000000000007918 */ /* 0x000fc00000000000 */
        /* <DEDUP_REMOVED lines=13> */
.L_x_3:


//--------------------- .text._Z9kernelMinILj64EEvPiS0_ --------------------------
	.section	.text._Z9kernelMinILj64EEvPiS0_,"ax",@progbits
	.align	128
        .global         _Z9kernelMinILj64EEvPiS0_
        .type           _Z9kernelMinILj64EEvPiS0_,@function
        .size           _Z9kernelMinILj64EEvPiS0_,(.L_x_4 - _Z9kernelMinILj64EEvPiS0_)
        .other          _Z9kernelMinILj64EEvPiS0_,@"STO_CUDA_ENTRY STV_DEFAULT"
_Z9kernelMinILj64EEvPiS0_:
.text._Z9kernelMinILj64EEvPiS0_:
        /* <DEDUP_REMOVED lines=18> */
[----:B--2---:R-:W-:-:S05]  /*0120*/  VIMNMX R3, PT, PT, R4, R7, PT ;  /* 0x0000000704037248 */ /* 0x004fca0003fe0100 */
[----:B------:R0:W-:Y:S01]  /*0130*/  STS [R8], R3 ;  /* 0x0000000308007388 */ /* 0x0001e20000000800 */
[----:B------:R-:W-:Y:S06]  /*0140*/  BAR.SYNC.DEFER_BLOCKING 0x0 ;  /* 0x0000000000007b1d */ /* 0x000fec0000010000 */
[----:B------:R-:W-:Y:S05]  /*0150*/  @P0 EXIT ;  /* 0x000000000000094d */ /* 0x000fea0003800000 */
[----:B0-----:R-:W-:Y:S04]  /*0160*/  LDS R3, [R8+0x80] ;  /* 0x0000800008037984 */ /* 0x001fe80000000800 */
[----:B------:R-:W0:Y:S02]  /*0170*/  LDS R4, [R8] ;  /* 0x0000000008047984 */ /* 0x000e240000000800 */
[----:B0-----:R-:W-:-:S13]  /*0180*/  ISETP.GE.AND P0, PT, R3, R4, PT ;  /* 0x000000040300720c */ /* 0x001fda0003f06270 */
[----:B------:R-:W-:Y:S04]  /*0190*/  @!P0 LDS R3, [R8+0x80] ;  /* 0x0000800008038984 */ /* 0x000fe80000000800 */
[----:B------:R-:W0:Y:S04]  /*01a0*/  @P0 LDS R3, [R8] ;  /* 0x0000000008030984 */ /* 0x000e280000000800 */
[----:B0-----:R-:W-:Y:S04]  /*01b0*/  STS [R8], R3 ;  /* 0x0000000308007388 */ /* 0x001fe80000000800 */
[----:B------:R-:W-:Y:S04]  /*01c0*/  LDS R4, [R8+0x40] ;  /* 0x0000400008047984 */ /* 0x000fe80000000800 */
        /* <DEDUP_REMOVED lines=27> */
[----:B------:R-:W0:Y:S01]  /*0380*/  @P0 LDS R7, [R8] ;  /* 0x0000000008070984 */ /* 0x000e220000000800 */
        /* <DEDUP_REMOVED lines=8> */
.L_x_1:
        /* <DEDUP_REMOVED lines=15> */
.L_x_4:


//--------------------- .text._Z22kernelCountingArraySumPiS_ii --------------------------
	.section	.text._Z22kernelCountingArraySumPiS_ii,"ax",@progbits
	.align	128
        .global         _Z22kernelCountingArraySumPiS_ii
        .type           _Z22kernelCountingArraySumPiS_ii,@function
        .size           _Z22kernelCountingArraySumPiS_ii,(.L_x_5 - _Z22kernelCountingArraySumPiS_ii)
        .other          _Z22kernelCountingArraySumPiS_ii,@"STO_CUDA_ENTRY STV_DEFAULT"
_Z22kernelCountingArraySumPiS_ii:
.text._Z22kernelCountingArraySumPiS_ii:
[----:B------:R-:W-:Y:S01]  /*0000*/  LDC R1, c[0x0][0x37c] ;  /* 0x0000df00ff017b82 */ /* 0x000fe20000000800 */
[----:B------:R-:W0:Y:S07]  /*0010*/  S2R R4, SR_TID.X ;  /* 0x0000000000047919 */ /* 0x000e2e0000002100 */
[----:B------:R-:W0:Y:S01]  /*0020*/  S2UR UR4, SR_CTAID.X ;  /* 0x00000000000479c3 */ /* 0x000e220000002500 */
[----:B------:R-:W1:Y:S01]  /*0030*/  LDCU.64 UR6, c[0x0][0x358] ;  /* 0x00006b00ff0677ac */ /* 0x000e620008000a00 */
[----:B------:R-:W2:Y:S06]  /*0040*/  LDCU UR8, c[0x0][0x390] ;  /* 0x00007200ff0877ac */ /* 0x000eac0008000800 */
[----:B------:R-:W0:Y:S08]  /*0050*/  LDC R5, c[0x0][0x360] ;  /* 0x0000d800ff057b82 */ /* 0x000e300000000800 */
[----:B------:R-:W3:Y:S01]  /*0060*/  LDC.64 R2, c[0x0][0x380] ;  /* 0x0000e000ff027b82 */ /* 0x000ee20000000a00 */
[----:B0-----:R-:W-:-:S04]  /*0070*/  IMAD R5, R5, UR4, R4 ;  /* 0x0000000405057c24 */ /* 0x001fc8000f8e0204 */
[----:B---3--:R-:W-:-:S05]  /*0080*/  IMAD.WIDE.U32 R2, R5, 0x4, R2 ;  /* 0x0000000405027825 */ /* 0x008fca00078e0002 */
[----:B-1----:R-:W3:Y:S01]  /*0090*/  LDG.E R0, desc[UR6][R2.64] ;  /* 0x0000000602007981 */ /* 0x002ee2000c1e1900 */
[----:B------:R-:W0:Y:S01]  /*00a0*/  S2UR UR5, SR_CgaCtaId ;  /* 0x00000000000579c3 */ /* 0x000e220000008800 */
[----:B------:R-:W-:Y:S01]  /*00b0*/  UMOV UR4, 0x400 ;  /* 0x0000040000047882 */ /* 0x000fe20000000000 */
[----:B--2---:R-:W-:Y:S01]  /*00c0*/  ISETP.GE.U32.AND P0, PT, R5, UR8, PT ;  /* 0x0000000805007c0c */ /* 0x004fe2000bf06070 */
[----:B0-----:R-:W-:-:S06]  /*00d0*/  ULEA UR4, UR5, UR4, 0x18 ;  /* 0x0000000405047291 */ /* 0x001fcc000f8ec0ff */
[----:B------:R-:W-:-:S05]  /*00e0*/  LEA R5, R4, UR4, 0x2 ;  /* 0x0000000404057c11 */ /* 0x000fca000f8e10ff */
[----:B---3--:R0:W-:Y:S01]  /*00f0*/  STS [R5], R0 ;  /* 0x0000000005007388 */ /* 0x0081e20000000800 */
[----:B------:R-:W-:Y:S05]  /*0100*/  @P0 EXIT ;  /* 0x000000000000094d */ /* 0x000fea0003800000 */
[----:B------:R-:W1:Y:S01]  /*0110*/  LDC.64 R2, c[0x0][0x388] ;  /* 0x0000e200ff027b82 */ /* 0x000e620000000a00 */
[----:B------:R-:W0:Y:S01]  /*0120*/  LDCU UR4, c[0x0][0x394] ;  /* 0x00007280ff0477ac */ /* 0x000e220008000800 */
[----:B------:R-:W-:Y:S01]  /*0130*/  HFMA2 R7, -RZ, RZ, 0, 5.9604644775390625e-08 ;  /* 0x00000001ff077431 */ /* 0x000fe200000001ff */
[----:B0-----:R-:W-:-:S05]  /*0140*/  IADD3 R5, PT, PT, R0, -UR4, RZ ;  /* 0x8000000400057c10 */ /* 0x001fca000fffe0ff */
[----:B-1----:R-:W-:-:S05]  /*0150*/  IMAD.WIDE R2, R5, 0x4, R2 ;  /* 0x0000000405027825 */ /* 0x002fca00078e0202 */
[----:B------:R-:W-:Y:S01]  /*0160*/  REDG.E.ADD.STRONG.GPU desc[UR6][R2.64], R7 ;  /* 0x000000070200798e */ /* 0x000fe2000c12e106 */
[----:B------:R-:W-:Y:S05]  /*0170*/  EXIT ;  /* 0x000000000000794d */ /* 0x000fea0003800000 */
.L_x_2:
        /* <DEDUP_REMOVED lines=16> */
.L_x_5:


//--------------------- .nv.shared._Z9kernelMaxILj64EEvPiS0_ --------------------------
	.section	.nv.shared._Z9kernelMaxILj64EEvPiS0_,"aw",@nobits
	.sectionflags	@""
	.align	16
	.zero		1024


//--------------------- .nv.shared.reserved.0     --------------------------
	.section	.nv.shared.reserved.0,"aw",@nobits
	.weak		__nv_reservedSMEM_offset_0_alias
	.size		__nv_reservedSMEM_offset_0_alias, 0, 64
	.other		__nv_reservedSMEM_offset_0_alias,@"STO_CUDA_RESERVED_SHARED STV_DEFAULT"
__nv_reservedSMEM_offset_0_alias:
	.zero		0
	.zero		64


//--------------------- .nv.shared._Z9kernelMinILj64EEvPiS0_ --------------------------
	.section	.nv.shared._Z9kernelMinILj64EEvPiS0_,"aw",@nobits
	.sectionflags	@""
	.align	16
	.zero		1024


//--------------------- .nv.shared._Z22kernelCountingArraySumPiS_ii --------------------------
	.section	.nv.shared._Z22kernelCountingArraySumPiS_ii,"aw",@nobits
	.sectionflags	@""
	.align	16
	.zero		1024


//--------------------- .nv.constant0._Z9kernelMaxILj64EEvPiS0_ --------------------------
	.section	.nv.constant0._Z9kernelMaxILj64EEvPiS0_,"a",@progbits
	.sectionflags	@""
	.align	4
.nv.constant0._Z9kernelMaxILj64EEvPiS0_:
	.zero		912


//--------------------- .nv.constant0._Z9kernelMinILj64EEvPiS0_ --------------------------
	.section	.nv.constant0._Z9kernelMinILj64EEvPiS0_,"a",@progbits
	.sectionflags	@""
	.align	4
.nv.constant0._Z9kernelMinILj64EEvPiS0_:
	.zero		912


//--------------------- .nv.constant0._Z22kernelCountingArraySumPiS_ii --------------------------
	.section	.nv.constant0._Z22kernelCountingArraySumPiS_ii,"a",@progbits
	.sectionflags	@""
	.align	4
.nv.constant0._Z22kernelCountingArraySumPiS_ii:
	.zero		920


//--------------------- SYMBOLS --------------------------

	.type		.nv.reservedSmem.offset0,@object
	.size		.nv.reservedSmem.offset0,0x4
	.type		.nv.reservedSmem.cap,@object
	.size		.nv.reservedSmem.cap,0x4
